//
// Generated by NVIDIA NVVM Compiler
//
// Compiler Build ID: CL-36424714
// Cuda compilation tools, release 13.0, V13.0.88
// Based on NVVM 20.0.0
//

.version 9.0
.target sm_100
.address_size 64

	// .globl	_Z10buble_sortv
.extern .func  (.param .b32 func_retval0) vprintf
(
	.param .b64 vprintf_param_0,
	.param .b64 vprintf_param_1
)
;
.global .align 1 .b8 $str[20] = {72, 101, 108, 108, 111, 32, 102, 114, 111, 109, 32, 100, 101, 118, 105, 99, 101, 33, 10};

.visible .entry _Z10buble_sortv()
{
	.reg .b32 	%r<3>;
	.reg .b64 	%rd<3>;

	mov.u64 	%rd1, $str;
	cvta.global.u64 	%rd2, %rd1;
	{ // callseq 0, 0
	.param .b64 param0;
	st.param.b64 	[param0], %rd2;
	.param .b64 param1;
	st.param.b64 	[param1], 0;
	.param .b32 retval0;
	call.uni (retval0), 
	vprintf, 
	(
	param0, 
	param1
	);
	ld.param.b32 	%r1, [retval0];
	} // callseq 0
	ret;

}


// ===== COMPILED SASS (sm_100) =====

	.target	sm_100

	.elftype	@"ET_EXEC"


//--------------------- .note.nv.tkinfo           --------------------------
	.section	.note.nv.tkinfo,"",@"SHT_NOTE"
	.sectionflags	@"SHF_NOTE_NV_TKINFO"
	.tkinfo
        /*0018*/ 	.word	0x00000002
        /*0030*/ 	.string	""
        /*0030*/ 	.string	"ptxas"
        /*0030*/ 	.string	"Cuda compilation tools, release 13.0, V13.0.88"
        /*0030*/ 	.string	"Build cuda_13.0.r13.0/compiler.36424714_0"
        /*0030*/ 	.string	"-arch sm_100 -m 64 "



//--------------------- .note.nv.cuinfo           --------------------------
	.section	.note.nv.cuinfo,"",@"SHT_NOTE"
	.sectionflags	@"SHF_NOTE_NV_CUINFO"
        /*0018*/ 	.short	0x0002
        /*001a*/ 	.short	0x0064
        /*001c*/ 	.short	0x0082
	.zero		2


//--------------------- .nv.info                  --------------------------
	.section	.nv.info,"",@"SHT_CUDA_INFO"
	.align	4


	//----- nvinfo : EIATTR_REGCOUNT
	.align		4
        /*0000*/ 	.byte	0x04, 0x2f
        /*0002*/ 	.short	(.L_2 - .L_1)
	.align		4
.L_1:
        /*0004*/ 	.word	index@(_Z10buble_sortv)
        /*0008*/ 	.word	0x00000018


	//----- nvinfo : EIATTR_FRAME_SIZE
	.align		4
.L_2:
        /*000c*/ 	.byte	0x04, 0x11
        /*000e*/ 	.short	(.L_4 - .L_3)
	.align		4
.L_3:
        /*0010*/ 	.word	index@(_Z10buble_sortv)
        /*0014*/ 	.word	0x00000000


	//----- nvinfo : EIATTR_MIN_STACK_SIZE
	.align		4
.L_4:
        /*0018*/ 	.byte	0x04, 0x12
        /*001a*/ 	.short	(.L_6 - .L_5)
	.align		4
.L_5:
        /*001c*/ 	.word	index@(_Z10buble_sortv)
        /*0020*/ 	.word	0x00000000
.L_6:


//--------------------- .nv.compat                --------------------------
	.section	.nv.compat,"",@"SHT_CUDA_COMPAT_INFO"
	.align	4
        /*0000*/ 	.byte	0x02, 0x09, 0x00, 0x00, 0x02, 0x02, 0x01, 0x00, 0x02, 0x05, 0x05, 0x00, 0x03, 0x07, 0x01, 0x01
        /*0010*/ 	.byte	0x02, 0x03, 0x00, 0x00, 0x02, 0x06, 0x01, 0x00, 0x04, 0x0b, 0x08, 0x00, 0x09, 0x00, 0x00, 0x00
        /*0020*/ 	.byte	0x00, 0x00, 0x00, 0x00


//--------------------- .nv.info._Z10buble_sortv  --------------------------
	.section	.nv.info._Z10buble_sortv,"",@"SHT_CUDA_INFO"
	.sectionflags	@""
	.align	4


	//----- nvinfo : EIATTR_CUDA_API_VERSION
	.align		4
        /*0000*/ 	.byte	0x04, 0x37
        /*0002*/ 	.short	(.L_8 - .L_7)
.L_7:
        /*0004*/ 	.word	0x00000082


	//----- nvinfo : EIATTR_SPARSE_MMA_MASK
	.align		4
.L_8:
        /*0008*/ 	.byte	0x03, 0x50
        /*000a*/ 	.short	0x0000


	//----- nvinfo : EIATTR_MAXREG_COUNT
	.align		4
        /*000c*/ 	.byte	0x03, 0x1b
        /*000e*/ 	.short	0x00ff


	//----- nvinfo : EIATTR_EXTERNS
	.align		4
        /*0010*/ 	.byte	0x04, 0x0f
        /*0012*/ 	.short	(.L_10 - .L_9)


	//   ....[0]....
	.align		4
.L_9:
        /*0014*/ 	.word	index@(vprintf)


	//----- nvinfo : EIATTR_MERCURY_ISA_VERSION
	.align		4
.L_10:
        /*0018*/ 	.byte	0x03, 0x5f
        /*001a*/ 	.short	0x0101


	//----- nvinfo : EIATTR_VRC_CTA_INIT_COUNT
	.align		4
        /*001c*/ 	.byte	0x02, 0x4a
	.zero		1
	.zero		1


	//----- nvinfo : EIATTR_SYSCALL_OFFSETS
	.align		4
        /*0020*/ 	.byte	0x04, 0x46
        /*0022*/ 	.short	(.L_12 - .L_11)


	//   ....[0]....
.L_11:
        /*0024*/ 	.word	0x00000080


	//----- nvinfo : EIATTR_EXIT_INSTR_OFFSETS
	.align		4
.L_12:
        /*0028*/ 	.byte	0x04, 0x1c
        /*002a*/ 	.short	(.L_14 - .L_13)


	//   ....[0]....
.L_13:
        /*002c*/ 	.word	0x00000090


	//----- nvinfo : EIATTR_SW_WAR
	.align		4
.L_14:
        /*0030*/ 	.byte	0x04, 0x36
        /*0032*/ 	.short	(.L_16 - .L_15)
.L_15:
        /*0034*/ 	.word	0x00000008
.L_16:


//--------------------- .nv.callgraph             --------------------------
	.section	.nv.callgraph,"",@"SHT_CUDA_CALLGRAPH"
	.align	4
	.sectionentsize	8
	.align		4
        /*0000*/ 	.word	0x00000000
	.align		4
        /*0004*/ 	.word	0xffffffff
	.align		4
        /*0008*/ 	.word	index@(_Z10buble_sortv)
	.align		4
        /*000c*/ 	.word	index@(vprintf)
	.align		4
        /*0010*/ 	.word	0x00000000
	.align		4
        /*0014*/ 	.word	0xfffffffe
	.align		4
        /*0018*/ 	.word	0x00000000
	.align		4
        /*001c*/ 	.word	0xfffffffd
	.align		4
        /*0020*/ 	.word	0x00000000
	.align		4
        /*0024*/ 	.word	0xfffffffc


//--------------------- .nv.constant4             --------------------------
	.section	.nv.constant4,"a",@progbits
	.align	8
	.align		8
.nv.constant4:
        /*0000*/ 	.dword	vprintf
	.align		8
        /*0008*/ 	.dword	$str


//--------------------- .text._Z10buble_sortv     --------------------------
	.section	.text._Z10buble_sortv,"ax",@progbits
	.align	128
        .global         _Z10buble_sortv
        .type           _Z10buble_sortv,@function
        .size           _Z10buble_sortv,(.L_x_2 - _Z10buble_sortv)
        .other          _Z10buble_sortv,@"STO_CUDA_ENTRY STV_DEFAULT"
_Z10buble_sortv:
.text._Z10buble_sortv:
[----:B------:R-:W0:Y:S01]  /*0000*/  LDC R1, c[0x0][0x37c] ;  /* 0x0000df00ff017b82 */ /* 0x000e220000000800 */
[----:B------:R-:W-:Y:S01]  /*0010*/  MOV R0, 0x0 ;  /* 0x0000000000007802 */ /* 0x000fe20000000f00 */
[----:B------:R-:W1:Y:S01]  /*0020*/  LDCU.64 UR4, c[0x4][0x8] ;  /* 0x01000100ff0477ac */ /* 0x000e620008000a00 */
[----:B------:R-:W-:-:S05]  /*0030*/  CS2R R6, SRZ ;  /* 0x0000000000067805 */ /* 0x000fca000001ff00 */
[----:B------:R2:W3:Y:S01]  /*0040*/  LDC.64 R2, c[0x4][R0] ;  /* 0x0100000000027b82 */ /* 0x0004e20000000a00 */
[----:B-1----:R-:W-:Y:S02]  /*0050*/  IMAD.U32 R4, RZ, RZ, UR4 ;  /* 0x00000004ff047e24 */ /* 0x002fe4000f8e00ff */
[----:B--2---:R-:W-:-:S07]  /*0060*/  IMAD.U32 R5, RZ, RZ, UR5 ;  /* 0x00000005ff057e24 */ /* 0x004fce000f8e00ff */
[----:B------:R-:W-:-:S07]  /*0070*/  LEPC R20, `(.L_x_0) ;  /* 0x000000001014794e */ /* 0x000fce0000000000 */
[----:B0--3--:R-:W-:Y:S05]  /*0080*/  CALL.ABS.NOINC R2 ;  /* 0x0000000002007343 */ /* 0x009fea0003c00000 */
.L_x_0:
[----:B------:R-:W-:Y:S05]  /*0090*/  EXIT ;  /* 0x000000000000794d */ /* 0x000fea0003800000 */
.L_x_1:
[----:B------:R-:W-:-:S00]  /*00a0*/  BRA `(.L_x_1) ;  /* 0xfffffffc00fc7947 */ /* 0x000fc0000383ffff */
[----:B------:R-:W-:-:S00]  /*00b0*/  NOP ;  /* 0x0000000000007918 */ /* 0x000fc00000000000 */
        /* <DEDUP_REMOVED lines=12> */
.L_x_2:


//--------------------- .nv.global.init           --------------------------
	.section	.nv.global.init,"aw",@progbits
.nv.global.init:
	.type		$str,@object
	.size		$str,(.L_0 - $str)
$str:
        /*0000*/ 	.byte	0x48, 0x65, 0x6c, 0x6c, 0x6f, 0x20, 0x66, 0x72, 0x6f, 0x6d, 0x20, 0x64, 0x65, 0x76, 0x69, 0x63
        /*0010*/ 	.byte	0x65, 0x21, 0x0a, 0x00
.L_0:


//--------------------- .nv.shared.reserved.0     --------------------------
	.section	.nv.shared.reserved.0,"aw",@nobits
	.weak		__nv_reservedSMEM_offset_0_alias
	.size		__nv_reservedSMEM_offset_0_alias, 0, 64
	.other		__nv_reservedSMEM_offset_0_alias,@"STO_CUDA_RESERVED_SHARED STV_DEFAULT"
__nv_reservedSMEM_offset_0_alias:
	.zero		0
	.zero		64


//--------------------- .nv.constant0._Z10buble_sortv --------------------------
	.section	.nv.constant0._Z10buble_sortv,"a",@progbits
	.sectionflags	@""
	.align	4
.nv.constant0._Z10buble_sortv:
	.zero		896


//--------------------- SYMBOLS --------------------------

	.type		.nv.reservedSmem.offset0,@object
	.size		.nv.reservedSmem.offset0,0x4
	.type		vprintf,@function
